	.headerflags	@"EF_CUDA_TEXMODE_UNIFIED EF_CUDA_64BIT_ADDRESS EF_CUDA_ACCELERATORS EF_CUDA_SM90 EF_CUDA_VIRTUAL_SM(EF_CUDA_SM90)"
	.elftype	@"ET_EXEC"


//--------------------- .nv.info                  --------------------------
	.section	.nv.info,"",@"SHT_CUDA_INFO"
	.align	4


	//----- nvinfo : EIATTR_REGCOUNT
	.align		4
        /*0000*/ 	.byte	0x04, 0x2f
        /*0002*/ 	.short	(.L_1 - .L_0)
	.align		4
.L_0:
        /*0004*/ 	.word	index@(triton_poi_fused_mean_99)
        /*0008*/ 	.word	0x00000018


	//----- nvinfo : EIATTR_MIN_STACK_SIZE
	.align		4
.L_1:
        /*000c*/ 	.byte	0x04, 0x12
        /*000e*/ 	.short	(.L_3 - .L_2)
	.align		4
.L_2:
        /*0010*/ 	.word	index@(triton_poi_fused_mean_99)
        /*0014*/ 	.word	0x00000000


	//----- nvinfo : EIATTR_FRAME_SIZE
	.align		4
.L_3:
        /*0018*/ 	.byte	0x04, 0x11
        /*001a*/ 	.short	(.L_5 - .L_4)
	.align		4
.L_4:
        /*001c*/ 	.word	index@(triton_poi_fused_mean_99)
        /*0020*/ 	.word	0x00000000


	//----- nvinfo : EIATTR_MIN_STACK_SIZE
	.align		4
.L_5:
        /*0024*/ 	.byte	0x04, 0x12
        /*0026*/ 	.short	(.L_7 - .L_6)
	.align		4
.L_6:
        /*0028*/ 	.word	index@(triton_poi_fused_mean_99)
        /*002c*/ 	.word	0x00000000
.L_7:


//--------------------- .nv.info.triton_poi_fused_mean_99 --------------------------
	.section	.nv.info.triton_poi_fused_mean_99,"",@"SHT_CUDA_INFO"
	.sectionflags	@""
	.align	4


	//----- nvinfo : EIATTR_CUDA_API_VERSION
	.align		4
        /*0000*/ 	.byte	0x04, 0x37
        /*0002*/ 	.short	(.L_9 - .L_8)
.L_8:
        /*0004*/ 	.word	0x0000007c


	//----- nvinfo : EIATTR_KPARAM_INFO
	.align		4
.L_9:
        /*0008*/ 	.byte	0x04, 0x17
        /*000a*/ 	.short	(.L_11 - .L_10)
.L_10:
        /*000c*/ 	.word	0x00000000
        /*0010*/ 	.short	0x0002
        /*0012*/ 	.short	0x0010
        /*0014*/ 	.byte	0x00, 0xf0, 0x11, 0x00


	//----- nvinfo : EIATTR_KPARAM_INFO
	.align		4
.L_11:
        /*0018*/ 	.byte	0x04, 0x17
        /*001a*/ 	.short	(.L_13 - .L_12)
.L_12:
        /*001c*/ 	.word	0x00000000
        /*0020*/ 	.short	0x0001
        /*0022*/ 	.short	0x0008
        /*0024*/ 	.byte	0x00, 0xf4, 0x21, 0x00


	//----- nvinfo : EIATTR_KPARAM_INFO
	.align		4
.L_13:
        /*0028*/ 	.byte	0x04, 0x17
        /*002a*/ 	.short	(.L_15 - .L_14)
.L_14:
        /*002c*/ 	.word	0x00000000
        /*0030*/ 	.short	0x0000
        /*0032*/ 	.short	0x0000
        /*0034*/ 	.byte	0x00, 0xf4, 0x21, 0x00


	//----- nvinfo : EIATTR_SPARSE_MMA_MASK
	.align		4
.L_15:
        /*0038*/ 	.byte	0x03, 0x50
        /*003a*/ 	.short	0x0000


	//----- nvinfo : EIATTR_MAXREG_COUNT
	.align		4
        /*003c*/ 	.byte	0x03, 0x1b
        /*003e*/ 	.short	0x00ff


	//----- nvinfo : EIATTR_EXIT_INSTR_OFFSETS
	.align		4
        /*0040*/ 	.byte	0x04, 0x1c
        /*0042*/ 	.short	(.L_17 - .L_16)


	//   ....[0]....
.L_16:
        /*0044*/ 	.word	0x00000260


	//   ....[1]....
        /*0048*/ 	.word	0x000002a0


	//----- nvinfo : EIATTR_REQNTID
	.align		4
.L_17:
        /*004c*/ 	.byte	0x04, 0x10
        /*004e*/ 	.short	(.L_19 - .L_18)
.L_18:
        /*0050*/ 	.word	0x00000080
        /*0054*/ 	.word	0x00000001
        /*0058*/ 	.word	0x00000001


	//----- nvinfo : EIATTR_CBANK_PARAM_SIZE
	.align		4
.L_19:
        /*005c*/ 	.byte	0x03, 0x19
        /*005e*/ 	.short	0x0014


	//----- nvinfo : EIATTR_PARAM_CBANK
	.align		4
        /*0060*/ 	.byte	0x04, 0x0a
        /*0062*/ 	.short	(.L_21 - .L_20)
	.align		4
.L_20:
        /*0064*/ 	.word	index@(.nv.constant0.triton_poi_fused_mean_99)
        /*0068*/ 	.short	0x0210
        /*006a*/ 	.short	0x0014


	//----- nvinfo : EIATTR_SW_WAR
	.align		4
.L_21:
        /*006c*/ 	.byte	0x04, 0x36
        /*006e*/ 	.short	(.L_23 - .L_22)
.L_22:
        /*0070*/ 	.word	0x00000008
.L_23:


//--------------------- .nv.callgraph             --------------------------
	.section	.nv.callgraph,"",@"SHT_CUDA_CALLGRAPH"
	.align	4
	.sectionentsize	8
	.align		4
        /*0000*/ 	.word	0x00000000
	.align		4
        /*0004*/ 	.word	0xffffffff
	.align		4
        /*0008*/ 	.word	0x00000000
	.align		4
        /*000c*/ 	.word	0xfffffffe
	.align		4
        /*0010*/ 	.word	0x00000000
	.align		4
        /*0014*/ 	.word	0xfffffffd
	.align		4
        /*0018*/ 	.word	0x00000000
	.align		4
        /*001c*/ 	.word	0xfffffffc


//--------------------- .text.triton_poi_fused_mean_99 --------------------------
	.section	.text.triton_poi_fused_mean_99,"ax",@progbits
	.align	128
        .global         triton_poi_fused_mean_99
        .type           triton_poi_fused_mean_99,@function
        .size           triton_poi_fused_mean_99,(.L_x_1 - triton_poi_fused_mean_99)
        .other          triton_poi_fused_mean_99,@"STO_CUDA_ENTRY STV_DEFAULT"
triton_poi_fused_mean_99:
.text.triton_poi_fused_mean_99:
[----:B------:R-:W0:Y:S02]  /*0000*/  LDC R1, c[0x0][0x28] ;  /* 0x00000a00ff017b82 */ /* 0x000e240000000800 */
[----:B------:R-:W1:Y:S01]  /*0010*/  S2R R0, SR_TID.X ;  /* 0x0000000000007919 */ /* 0x000e620000002100 */
[----:B------:R-:W-:Y:S01]  /*0020*/  HFMA2.MMA R2, -RZ, RZ, 0, 0 ;  /* 0x00000000ff027435 */ /* 0x000fe200000001ff */
[----:B------:R-:W2:Y:S01]  /*0030*/  LDC.64 R4, c[0x0][0x210] ;  /* 0x00008400ff047b82 */ /* 0x000ea20000000a00 */
[----:B------:R-:W-:Y:S01]  /*0040*/  CS2R R8, SRZ ;  /* 0x0000000000087805 */ /* 0x000fe2000001ff00 */
[----:B------:R-:W3:Y:S01]  /*0050*/  S2R R3, SR_CTAID.X ;  /* 0x0000000000037919 */ /* 0x000ee20000002500 */
[----:B------:R-:W-:Y:S01]  /*0060*/  ULDC.64 UR4, c[0x0][0x208] ;  /* 0x0000820000047ab9 */ /* 0x000fe20000000a00 */
[----:B-1----:R-:W-:-:S04]  /*0070*/  SHF.L.U32 R0, R0, 0x1, RZ ;  /* 0x0000000100007819 */ /* 0x002fc800000006ff */
[----:B------:R-:W-:-:S04]  /*0080*/  LOP3.LUT R0, R0, 0xfe, RZ, 0xc0, !PT ;  /* 0x000000fe00007812 */ /* 0x000fc800078ec0ff */
[----:B---3--:R-:W-:-:S04]  /*0090*/  LEA R3, R3, R0, 0x8 ;  /* 0x0000000003037211 */ /* 0x008fc800078e40ff */
[C---:B------:R-:W-:Y:S01]  /*00a0*/  ISETP.GE.AND P0, PT, R3.reuse, 0xf30, PT ;  /* 0x00000f300300780c */ /* 0x040fe20003f06270 */
[----:B------:R-:W-:-:S05]  /*00b0*/  IMAD.HI R0, R3, -0x7926fabb, R2 ;  /* 0x86d9054503007827 */ /* 0x000fca00078e0202 */
[----:B------:R-:W-:-:S04]  /*00c0*/  SHF.R.U32.HI R7, RZ, 0x1f, R0 ;  /* 0x0000001fff077819 */ /* 0x000fc80000011600 */
[----:B------:R-:W-:-:S05]  /*00d0*/  LEA.HI.SX32 R7, R0, R7, 0x17 ;  /* 0x0000000700077211 */ /* 0x000fca00078fbaff */
[----:B------:R-:W-:-:S04]  /*00e0*/  IMAD R0, R7, -0x3cc, R3 ;  /* 0xfffffc3407007824 */ /* 0x000fc800078e0203 */
[----:B------:R-:W-:Y:S01]  /*00f0*/  IMAD R11, R7, 0xf30, R0 ;  /* 0x00000f30070b7824 */ /* 0x000fe200078e0200 */
[----:B------:R-:W-:-:S03]  /*0100*/  CS2R R6, SRZ ;  /* 0x0000000000067805 */ /* 0x000fc6000001ff00 */
[--C-:B--2---:R-:W-:Y:S01]  /*0110*/  IMAD.WIDE R12, R11, 0x4, R4.reuse ;  /* 0x000000040b0c7825 */ /* 0x104fe200078e0204 */
[----:B------:R-:W-:Y:S02]  /*0120*/  IADD3 R15, R11, 0x3cc, RZ ;  /* 0x000003cc0b0f7810 */ /* 0x000fe40007ffe0ff */
[----:B------:R-:W-:Y:S02]  /*0130*/  IADD3 R17, R11, 0x798, RZ ;  /* 0x000007980b117810 */ /* 0x000fe40007ffe0ff */
[----:B------:R-:W-:Y:S01]  /*0140*/  IADD3 R19, R11, 0xb64, RZ ;  /* 0x00000b640b137810 */ /* 0x000fe20007ffe0ff */
[--C-:B------:R-:W-:Y:S01]  /*0150*/  IMAD.WIDE R14, R15, 0x4, R4.reuse ;  /* 0x000000040f0e7825 */ /* 0x100fe200078e0204 */
[----:B------:R-:W-:Y:S01]  /*0160*/  CS2R R10, SRZ ;  /* 0x00000000000a7805 */ /* 0x000fe2000001ff00 */
[----:B------:R1:W2:Y:S02]  /*0170*/  @!P0 LDG.E.64 R6, desc[UR4][R12.64] ;  /* 0x000000040c068981 */ /* 0x0002a4000c1e1b00 */
[----:B------:R-:W-:-:S02]  /*0180*/  IMAD.WIDE R16, R17, 0x4, R4 ;  /* 0x0000000411107825 */ /* 0x000fc400078e0204 */
[----:B------:R-:W2:Y:S02]  /*0190*/  @!P0 LDG.E.64 R8, desc[UR4][R14.64] ;  /* 0x000000040e088981 */ /* 0x000ea4000c1e1b00 */
[----:B------:R-:W-:Y:S01]  /*01a0*/  IMAD.WIDE R4, R19, 0x4, R4 ;  /* 0x0000000413047825 */ /* 0x000fe200078e0204 */
[----:B------:R-:W-:Y:S01]  /*01b0*/  CS2R R18, SRZ ;  /* 0x0000000000127805 */ /* 0x000fe2000001ff00 */
[----:B------:R-:W3:Y:S01]  /*01c0*/  @!P0 LDG.E.64 R10, desc[UR4][R16.64] ;  /* 0x00000004100a8981 */ /* 0x000ee2000c1e1b00 */
[----:B-1----:R-:W1:Y:S04]  /*01d0*/  LDC.64 R12, c[0x0][0x218] ;  /* 0x00008600ff0c7b82 */ /* 0x002e680000000a00 */
[----:B------:R-:W4:Y:S01]  /*01e0*/  @!P0 LDG.E.64 R18, desc[UR4][R4.64] ;  /* 0x0000000404128981 */ /* 0x000f22000c1e1b00 */
[----:B-1----:R-:W-:-:S04]  /*01f0*/  IMAD.WIDE R2, R3, 0x4, R12 ;  /* 0x0000000403027825 */ /* 0x002fc800078e020c */
[----:B--2---:R-:W-:Y:S01]  /*0200*/  FADD R21, R8, R6 ;  /* 0x0000000608157221 */ /* 0x004fe20000000000 */
[----:B------:R-:W-:-:S03]  /*0210*/  FADD R0, R9, R7 ;  /* 0x0000000709007221 */ /* 0x000fc60000000000 */
[----:B---3--:R-:W-:Y:S01]  /*0220*/  FADD R21, R21, R10 ;  /* 0x0000000a15157221 */ /* 0x008fe20000000000 */
[----:B------:R-:W-:-:S03]  /*0230*/  FADD R0, R0, R11 ;  /* 0x0000000b00007221 */ /* 0x000fc60000000000 */
[----:B----4-:R-:W-:Y:S01]  /*0240*/  FADD R18, R21, R18 ;  /* 0x0000001215127221 */ /* 0x010fe20000000000 */
[----:B------:R-:W-:Y:S01]  /*0250*/  FADD R0, R0, R19 ;  /* 0x0000001300007221 */ /* 0x000fe20000000000 */
[----:B------:R-:W-:Y:S06]  /*0260*/  @P0 EXIT ;  /* 0x000000000000094d */ /* 0x000fec0003800000 */
[----:B------:R-:W-:Y:S01]  /*0270*/  FMUL R18, R18, 0.25 ;  /* 0x3e80000012127820 */ /* 0x000fe20000400000 */
[----:B------:R-:W-:-:S05]  /*0280*/  FMUL R19, R0, 0.25 ;  /* 0x3e80000000137820 */ /* 0x000fca0000400000 */
[----:B------:R-:W-:Y:S01]  /*0290*/  STG.E.64 desc[UR4][R2.64], R18 ;  /* 0x0000001202007986 */ /* 0x000fe2000c101b04 */
[----:B------:R-:W-:Y:S05]  /*02a0*/  EXIT ;  /* 0x000000000000794d */ /* 0x000fea0003800000 */
.L_x_0:
[----:B------:R-:W-:-:S00]  /*02b0*/  BRA `(.L_x_0) ;  /* 0xfffffffc00fc7947 */ /* 0x000fc0000383ffff */
[----:B------:R-:W-:-:S00]  /*02c0*/  NOP ;  /* 0x0000000000007918 */ /* 0x000fc00000000000 */
        /* <DEDUP_REMOVED lines=11> */
.L_x_1:


//--------------------- .nv.constant0.triton_poi_fused_mean_99 --------------------------
	.section	.nv.constant0.triton_poi_fused_mean_99,"a",@progbits
	.sectionflags	@""
	.align	4
.nv.constant0.triton_poi_fused_mean_99:
	.zero		548
